//
// Generated by NVIDIA NVVM Compiler
//
// Compiler Build ID: CL-36424714
// Cuda compilation tools, release 13.0, V13.0.88
// Based on NVVM 20.0.0
//

.version 9.0
.target sm_100
.address_size 64

	// .globl	_Z9vectorAddPKdS0_Pdi

.visible .entry _Z9vectorAddPKdS0_Pdi(
	.param .u64 .ptr .align 1 _Z9vectorAddPKdS0_Pdi_param_0,
	.param .u64 .ptr .align 1 _Z9vectorAddPKdS0_Pdi_param_1,
	.param .u64 .ptr .align 1 _Z9vectorAddPKdS0_Pdi_param_2,
	.param .u32 _Z9vectorAddPKdS0_Pdi_param_3
)
{
	.reg .pred 	%p<2>;
	.reg .b32 	%r<6>;
	.reg .b64 	%rd<11>;
	.reg .b64 	%fd<4>;

	ld.param.u64 	%rd1, [_Z9vectorAddPKdS0_Pdi_param_0];
	ld.param.u64 	%rd2, [_Z9vectorAddPKdS0_Pdi_param_1];
	ld.param.u64 	%rd3, [_Z9vectorAddPKdS0_Pdi_param_2];
	ld.param.u32 	%r2, [_Z9vectorAddPKdS0_Pdi_param_3];
	mov.u32 	%r3, %ctaid.x;
	mov.u32 	%r4, %ntid.x;
	mov.u32 	%r5, %tid.x;
	mad.lo.s32 	%r1, %r3, %r4, %r5;
	setp.ge.s32 	%p1, %r1, %r2;
	@%p1 bra 	$L__BB0_2;
	cvta.to.global.u64 	%rd4, %rd1;
	cvta.to.global.u64 	%rd5, %rd2;
	cvta.to.global.u64 	%rd6, %rd3;
	mul.wide.s32 	%rd7, %r1, 8;
	add.s64 	%rd8, %rd4, %rd7;
	ld.global.f64 	%fd1, [%rd8];
	add.s64 	%rd9, %rd5, %rd7;
	ld.global.f64 	%fd2, [%rd9];
	add.f64 	%fd3, %fd1, %fd2;
	add.s64 	%rd10, %rd6, %rd7;
	st.global.f64 	[%rd10], %fd3;
$L__BB0_2:
	ret;

}


// ===== COMPILED SASS (sm_100) =====

	.target	sm_100

	.elftype	@"ET_EXEC"


//--------------------- .note.nv.tkinfo           --------------------------
	.section	.note.nv.tkinfo,"",@"SHT_NOTE"
	.sectionflags	@"SHF_NOTE_NV_TKINFO"
	.tkinfo
        /*0018*/ 	.word	0x00000002
        /*0030*/ 	.string	""
        /*0030*/ 	.string	"ptxas"
        /*0030*/ 	.string	"Cuda compilation tools, release 13.0, V13.0.88"
        /*0030*/ 	.string	"Build cuda_13.0.r13.0/compiler.36424714_0"
        /*0030*/ 	.string	"-arch sm_100 -m 64 "



//--------------------- .note.nv.cuinfo           --------------------------
	.section	.note.nv.cuinfo,"",@"SHT_NOTE"
	.sectionflags	@"SHF_NOTE_NV_CUINFO"
        /*0018*/ 	.short	0x0002
        /*001a*/ 	.short	0x0064
        /*001c*/ 	.short	0x0082
	.zero		2


//--------------------- .nv.info                  --------------------------
	.section	.nv.info,"",@"SHT_CUDA_INFO"
	.align	4


	//----- nvinfo : EIATTR_REGCOUNT
	.align		4
        /*0000*/ 	.byte	0x04, 0x2f
        /*0002*/ 	.short	(.L_1 - .L_0)
	.align		4
.L_0:
        /*0004*/ 	.word	index@(_Z9vectorAddPKdS0_Pdi)
        /*0008*/ 	.word	0x0000000e


	//----- nvinfo : EIATTR_FRAME_SIZE
	.align		4
.L_1:
        /*000c*/ 	.byte	0x04, 0x11
        /*000e*/ 	.short	(.L_3 - .L_2)
	.align		4
.L_2:
        /*0010*/ 	.word	index@(_Z9vectorAddPKdS0_Pdi)
        /*0014*/ 	.word	0x00000000


	//----- nvinfo : EIATTR_MIN_STACK_SIZE
	.align		4
.L_3:
        /*0018*/ 	.byte	0x04, 0x12
        /*001a*/ 	.short	(.L_5 - .L_4)
	.align		4
.L_4:
        /*001c*/ 	.word	index@(_Z9vectorAddPKdS0_Pdi)
        /*0020*/ 	.word	0x00000000
.L_5:


//--------------------- .nv.compat                --------------------------
	.section	.nv.compat,"",@"SHT_CUDA_COMPAT_INFO"
	.align	4
        /*0000*/ 	.byte	0x02, 0x09, 0x00, 0x00, 0x02, 0x02, 0x01, 0x00, 0x02, 0x05, 0x05, 0x00, 0x03, 0x07, 0x01, 0x01
        /*0010*/ 	.byte	0x02, 0x03, 0x00, 0x00, 0x02, 0x06, 0x01, 0x00, 0x04, 0x0b, 0x08, 0x00, 0x01, 0x00, 0x00, 0x00
        /*0020*/ 	.byte	0x00, 0x00, 0x00, 0x00


//--------------------- .nv.info._Z9vectorAddPKdS0_Pdi --------------------------
	.section	.nv.info._Z9vectorAddPKdS0_Pdi,"",@"SHT_CUDA_INFO"
	.sectionflags	@""
	.align	4


	//----- nvinfo : EIATTR_CUDA_API_VERSION
	.align		4
        /*0000*/ 	.byte	0x04, 0x37
        /*0002*/ 	.short	(.L_7 - .L_6)
.L_6:
        /*0004*/ 	.word	0x00000082


	//----- nvinfo : EIATTR_KPARAM_INFO
	.align		4
.L_7:
        /*0008*/ 	.byte	0x04, 0x17
        /*000a*/ 	.short	(.L_9 - .L_8)
.L_8:
        /*000c*/ 	.word	0x00000000
        /*0010*/ 	.short	0x0003
        /*0012*/ 	.short	0x0018
        /*0014*/ 	.byte	0x00, 0xf0, 0x11, 0x00


	//----- nvinfo : EIATTR_KPARAM_INFO
	.align		4
.L_9:
        /*0018*/ 	.byte	0x04, 0x17
        /*001a*/ 	.short	(.L_11 - .L_10)
.L_10:
        /*001c*/ 	.word	0x00000000
        /*0020*/ 	.short	0x0002
        /*0022*/ 	.short	0x0010
        /*0024*/ 	.byte	0x00, 0xf5, 0x21, 0x00


	//----- nvinfo : EIATTR_KPARAM_INFO
	.align		4
.L_11:
        /*0028*/ 	.byte	0x04, 0x17
        /*002a*/ 	.short	(.L_13 - .L_12)
.L_12:
        /*002c*/ 	.word	0x00000000
        /*0030*/ 	.short	0x0001
        /*0032*/ 	.short	0x0008
        /*0034*/ 	.byte	0x00, 0xf5, 0x21, 0x00


	//----- nvinfo : EIATTR_KPARAM_INFO
	.align		4
.L_13:
        /*0038*/ 	.byte	0x04, 0x17
        /*003a*/ 	.short	(.L_15 - .L_14)
.L_14:
        /*003c*/ 	.word	0x00000000
        /*0040*/ 	.short	0x0000
        /*0042*/ 	.short	0x0000
        /*0044*/ 	.byte	0x00, 0xf5, 0x21, 0x00


	//----- nvinfo : EIATTR_SPARSE_MMA_MASK
	.align		4
.L_15:
        /*0048*/ 	.byte	0x03, 0x50
        /*004a*/ 	.short	0x0000


	//----- nvinfo : EIATTR_MAXREG_COUNT
	.align		4
        /*004c*/ 	.byte	0x03, 0x1b
        /*004e*/ 	.short	0x00ff


	//----- nvinfo : EIATTR_MERCURY_ISA_VERSION
	.align		4
        /*0050*/ 	.byte	0x03, 0x5f
        /*0052*/ 	.short	0x0101


	//----- nvinfo : EIATTR_VRC_CTA_INIT_COUNT
	.align		4
        /*0054*/ 	.byte	0x02, 0x4a
	.zero		1
	.zero		1


	//----- nvinfo : EIATTR_EXIT_INSTR_OFFSETS
	.align		4
        /*0058*/ 	.byte	0x04, 0x1c
        /*005a*/ 	.short	(.L_17 - .L_16)


	//   ....[0]....
.L_16:
        /*005c*/ 	.word	0x00000070


	//   ....[1]....
        /*0060*/ 	.word	0x00000130


	//----- nvinfo : EIATTR_CBANK_PARAM_SIZE
	.align		4
.L_17:
        /*0064*/ 	.byte	0x03, 0x19
        /*0066*/ 	.short	0x001c


	//----- nvinfo : EIATTR_PARAM_CBANK
	.align		4
        /*0068*/ 	.byte	0x04, 0x0a
        /*006a*/ 	.short	(.L_19 - .L_18)
	.align		4
.L_18:
        /*006c*/ 	.word	index@(.nv.constant0._Z9vectorAddPKdS0_Pdi)
        /*0070*/ 	.short	0x0380
        /*0072*/ 	.short	0x001c


	//----- nvinfo : EIATTR_SW_WAR
	.align		4
.L_19:
        /*0074*/ 	.byte	0x04, 0x36
        /*0076*/ 	.short	(.L_21 - .L_20)
.L_20:
        /*0078*/ 	.word	0x00000008
.L_21:


//--------------------- .nv.callgraph             --------------------------
	.section	.nv.callgraph,"",@"SHT_CUDA_CALLGRAPH"
	.align	4
	.sectionentsize	8
	.align		4
        /*0000*/ 	.word	0x00000000
	.align		4
        /*0004*/ 	.word	0xffffffff
	.align		4
        /*0008*/ 	.word	0x00000000
	.align		4
        /*000c*/ 	.word	0xfffffffe
	.align		4
        /*0010*/ 	.word	0x00000000
	.align		4
        /*0014*/ 	.word	0xfffffffd
	.align		4
        /*0018*/ 	.word	0x00000000
	.align		4
        /*001c*/ 	.word	0xfffffffc


//--------------------- .text._Z9vectorAddPKdS0_Pdi --------------------------
	.section	.text._Z9vectorAddPKdS0_Pdi,"ax",@progbits
	.align	128
        .global         _Z9vectorAddPKdS0_Pdi
        .type           _Z9vectorAddPKdS0_Pdi,@function
        .size           _Z9vectorAddPKdS0_Pdi,(.L_x_1 - _Z9vectorAddPKdS0_Pdi)
        .other          _Z9vectorAddPKdS0_Pdi,@"STO_CUDA_ENTRY STV_DEFAULT"
_Z9vectorAddPKdS0_Pdi:
.text._Z9vectorAddPKdS0_Pdi:
[----:B------:R-:W-:Y:S01]  /*0000*/  LDC R1, c[0x0][0x37c] ;  /* 0x0000df00ff017b82 */ /* 0x000fe20000000800 */
[----:B------:R-:W0:Y:S07]  /*0010*/  S2R R0, SR_TID.X ;  /* 0x0000000000007919 */ /* 0x000e2e0000002100 */
[----:B------:R-:W0:Y:S01]  /*0020*/  S2UR UR4, SR_CTAID.X ;  /* 0x00000000000479c3 */ /* 0x000e220000002500 */
[----:B------:R-:W1:Y:S07]  /*0030*/  LDCU UR5, c[0x0][0x398] ;  /* 0x00007300ff0577ac */ /* 0x000e6e0008000800 */
[----:B------:R-:W0:Y:S02]  /*0040*/  LDC R11, c[0x0][0x360] ;  /* 0x0000d800ff0b7b82 */ /* 0x000e240000000800 */
[----:B0-----:R-:W-:-:S05]  /*0050*/  IMAD R11, R11, UR4, R0 ;  /* 0x000000040b0b7c24 */ /* 0x001fca000f8e0200 */
[----:B-1----:R-:W-:-:S13]  /*0060*/  ISETP.GE.AND P0, PT, R11, UR5, PT ;  /* 0x000000050b007c0c */ /* 0x002fda000bf06270 */
[----:B------:R-:W-:Y:S05]  /*0070*/  @P0 EXIT ;  /* 0x000000000000094d */ /* 0x000fea0003800000 */
[----:B------:R-:W0:Y:S01]  /*0080*/  LDC.64 R2, c[0x0][0x380] ;  /* 0x0000e000ff027b82 */ /* 0x000e220000000a00 */
[----:B------:R-:W1:Y:S07]  /*0090*/  LDCU.64 UR4, c[0x0][0x358] ;  /* 0x00006b00ff0477ac */ /* 0x000e6e0008000a00 */
[----:B------:R-:W2:Y:S08]  /*00a0*/  LDC.64 R4, c[0x0][0x388] ;  /* 0x0000e200ff047b82 */ /* 0x000eb00000000a00 */
[----:B------:R-:W3:Y:S01]  /*00b0*/  LDC.64 R8, c[0x0][0x390] ;  /* 0x0000e400ff087b82 */ /* 0x000ee20000000a00 */
[----:B0-----:R-:W-:-:S06]  /*00c0*/  IMAD.WIDE R2, R11, 0x8, R2 ;  /* 0x000000080b027825 */ /* 0x001fcc00078e0202 */
[----:B-1----:R-:W4:Y:S01]  /*00d0*/  LDG.E.64 R2, desc[UR4][R2.64] ;  /* 0x0000000402027981 */ /* 0x002f22000c1e1b00 */
[----:B--2---:R-:W-:-:S06]  /*00e0*/  IMAD.WIDE R4, R11, 0x8, R4 ;  /* 0x000000080b047825 */ /* 0x004fcc00078e0204 */
[----:B------:R-:W4:Y:S01]  /*00f0*/  LDG.E.64 R4, desc[UR4][R4.64] ;  /* 0x0000000404047981 */ /* 0x000f22000c1e1b00 */
[----:B---3--:R-:W-:Y:S01]  /*0100*/  IMAD.WIDE R8, R11, 0x8, R8 ;  /* 0x000000080b087825 */ /* 0x008fe200078e0208 */
[----:B----4-:R-:W-:-:S07]  /*0110*/  DADD R6, R2, R4 ;  /* 0x0000000002067229 */ /* 0x010fce0000000004 */
[----:B------:R-:W-:Y:S01]  /*0120*/  STG.E.64 desc[UR4][R8.64], R6 ;  /* 0x0000000608007986 */ /* 0x000fe2000c101b04 */
[----:B------:R-:W-:Y:S05]  /*0130*/  EXIT ;  /* 0x000000000000794d */ /* 0x000fea0003800000 */
.L_x_0:
[----:B------:R-:W-:-:S00]  /*0140*/  BRA `(.L_x_0) ;  /* 0xfffffffc00fc7947 */ /* 0x000fc0000383ffff */
[----:B------:R-:W-:-:S00]  /*0150*/  NOP ;  /* 0x0000000000007918 */ /* 0x000fc00000000000 */
        /* <DEDUP_REMOVED lines=10> */
.L_x_1:


//--------------------- .nv.shared.reserved.0     --------------------------
	.section	.nv.shared.reserved.0,"aw",@nobits
	.weak		__nv_reservedSMEM_offset_0_alias
	.size		__nv_reservedSMEM_offset_0_alias, 0, 64
	.other		__nv_reservedSMEM_offset_0_alias,@"STO_CUDA_RESERVED_SHARED STV_DEFAULT"
__nv_reservedSMEM_offset_0_alias:
	.zero		0
	.zero		64


//--------------------- .nv.constant0._Z9vectorAddPKdS0_Pdi --------------------------
	.section	.nv.constant0._Z9vectorAddPKdS0_Pdi,"a",@progbits
	.sectionflags	@""
	.align	4
.nv.constant0._Z9vectorAddPKdS0_Pdi:
	.zero		924


//--------------------- SYMBOLS --------------------------

	.type		.nv.reservedSmem.offset0,@object
	.size		.nv.reservedSmem.offset0,0x4
